	.headerflags	@"EF_CUDA_TEXMODE_UNIFIED EF_CUDA_64BIT_ADDRESS EF_CUDA_SM89 EF_CUDA_VIRTUAL_SM(EF_CUDA_SM89)"
	.elftype	@"ET_EXEC"


//--------------------- .nv.info                  --------------------------
	.section	.nv.info,"",@"SHT_CUDA_INFO"
	.align	4


	//----- nvinfo : EIATTR_REGCOUNT
	.align		4
        /*0000*/ 	.byte	0x04, 0x2f
        /*0002*/ 	.short	(.L_1 - .L_0)
	.align		4
.L_0:
        /*0004*/ 	.word	index@(triton__0d1d2de)
        /*0008*/ 	.word	0x0000000a


	//----- nvinfo : EIATTR_MAX_STACK_SIZE
	.align		4
.L_1:
        /*000c*/ 	.byte	0x04, 0x23
        /*000e*/ 	.short	(.L_3 - .L_2)
	.align		4
.L_2:
        /*0010*/ 	.word	index@(triton__0d1d2de)
        /*0014*/ 	.word	0x00000000


	//----- nvinfo : EIATTR_MIN_STACK_SIZE
	.align		4
.L_3:
        /*0018*/ 	.byte	0x04, 0x12
        /*001a*/ 	.short	(.L_5 - .L_4)
	.align		4
.L_4:
        /*001c*/ 	.word	index@(triton__0d1d2de)
        /*0020*/ 	.word	0x00000000


	//----- nvinfo : EIATTR_FRAME_SIZE
	.align		4
.L_5:
        /*0024*/ 	.byte	0x04, 0x11
        /*0026*/ 	.short	(.L_7 - .L_6)
	.align		4
.L_6:
        /*0028*/ 	.word	index@(triton__0d1d2de)
        /*002c*/ 	.word	0x00000000
.L_7:


//--------------------- .nv.info.triton__0d1d2de  --------------------------
	.section	.nv.info.triton__0d1d2de,"",@"SHT_CUDA_INFO"
	.align	4


	//----- nvinfo : EIATTR_CUDA_API_VERSION
	.align		4
        /*0000*/ 	.byte	0x04, 0x37
        /*0002*/ 	.short	(.L_9 - .L_8)
.L_8:
        /*0004*/ 	.word	0x0000007b


	//----- nvinfo : EIATTR_PARAM_CBANK
	.align		4
.L_9:
        /*0008*/ 	.byte	0x04, 0x0a
        /*000a*/ 	.short	(.L_11 - .L_10)
	.align		4
.L_10:
        /*000c*/ 	.word	index@(.nv.constant0.triton__0d1d2de)
        /*0010*/ 	.short	0x0160
        /*0012*/ 	.short	0x0014


	//----- nvinfo : EIATTR_CBANK_PARAM_SIZE
	.align		4
.L_11:
        /*0014*/ 	.byte	0x03, 0x19
        /*0016*/ 	.short	0x0014


	//----- nvinfo : EIATTR_KPARAM_INFO
	.align		4
        /*0018*/ 	.byte	0x04, 0x17
        /*001a*/ 	.short	(.L_13 - .L_12)
.L_12:
        /*001c*/ 	.word	0x00000000
        /*0020*/ 	.short	0x0002
        /*0022*/ 	.short	0x0010
        /*0024*/ 	.byte	0x00, 0xf0, 0x11, 0x00


	//----- nvinfo : EIATTR_KPARAM_INFO
	.align		4
.L_13:
        /*0028*/ 	.byte	0x04, 0x17
        /*002a*/ 	.short	(.L_15 - .L_14)
.L_14:
        /*002c*/ 	.word	0x00000000
        /*0030*/ 	.short	0x0001
        /*0032*/ 	.short	0x0008
        /*0034*/ 	.byte	0x00, 0xf0, 0x21, 0x00


	//----- nvinfo : EIATTR_KPARAM_INFO
	.align		4
.L_15:
        /*0038*/ 	.byte	0x04, 0x17
        /*003a*/ 	.short	(.L_17 - .L_16)
.L_16:
        /*003c*/ 	.word	0x00000000
        /*0040*/ 	.short	0x0000
        /*0042*/ 	.short	0x0000
        /*0044*/ 	.byte	0x00, 0xf0, 0x21, 0x00


	//----- nvinfo : EIATTR_MAXREG_COUNT
	.align		4
.L_17:
        /*0048*/ 	.byte	0x03, 0x1b
        /*004a*/ 	.short	0x00ff


	//----- nvinfo : EIATTR_EXIT_INSTR_OFFSETS
	.align		4
        /*004c*/ 	.byte	0x04, 0x1c
        /*004e*/ 	.short	(.L_19 - .L_18)


	//   ....[0]....
.L_18:
        /*0050*/ 	.word	0x000001b0


	//----- nvinfo : EIATTR_MAX_THREADS
	.align		4
.L_19:
        /*0054*/ 	.byte	0x04, 0x05
        /*0056*/ 	.short	(.L_21 - .L_20)
.L_20:
        /*0058*/ 	.word	0x00000080
        /*005c*/ 	.word	0x00000001
        /*0060*/ 	.word	0x00000001
.L_21:


//--------------------- .nv.rel.action            --------------------------
	.section	.nv.rel.action,"",@"SHT_CUDA_RELOCINFO"
	.align	8
	.sectionentsize	8
        /*0000*/ 	.byte	0x73, 0x00, 0x00, 0x00, 0x00, 0x00, 0x00, 0x00, 0x00, 0x00, 0x00, 0x11, 0x25, 0x00, 0x05, 0x36


//--------------------- .nv.constant0.triton__0d1d2de --------------------------
	.section	.nv.constant0.triton__0d1d2de,"a",@progbits
	.align	4
.nv.constant0.triton__0d1d2de:
	.zero		372


//--------------------- .text.triton__0d1d2de     --------------------------
	.section	.text.triton__0d1d2de,"ax",@progbits
	.sectioninfo	@"SHI_REGISTERS=10"
	.align	128
        .global         triton__0d1d2de
        .type           triton__0d1d2de,@function
        .size           triton__0d1d2de,(.L_x_1 - triton__0d1d2de)
        .other          triton__0d1d2de,@"STO_CUDA_ENTRY STV_DEFAULT"
triton__0d1d2de:
.text.triton__0d1d2de:
[----:B------:R-:W-:-:S02]  /*0000*/  IMAD.MOV.U32 R1, RZ, RZ, c[0x0][0x28] ;  /* 0x00000a00ff017624 */ /* 0x000fc400078e00ff */
[----:B------:R-:W0:Y:S01]  /*0010*/  S2R R0, SR_TID.X ;  /* 0x0000000000007919 */ /* 0x000e220000002100 */
[----:B------:R-:W-:Y:S01]  /*0020*/  IMAD.MOV.U32 R7, RZ, RZ, 0x2 ;  /* 0x00000002ff077424 */ /* 0x000fe200078e00ff */
[----:B------:R-:W-:Y:S02]  /*0030*/  ULDC.64 UR4, c[0x0][0x118] ;  /* 0x0000460000047ab9 */ /* 0x000fe40000000a00 */
[----:B------:R-:W1:Y:S01]  /*0040*/  S2R R5, SR_CTAID.X ;  /* 0x0000000000057919 */ /* 0x000e620000002500 */
[----:B0-----:R-:W-:-:S05]  /*0050*/  LOP3.LUT R0, R0, 0x7f, RZ, 0xc0, !PT ;  /* 0x0000007f00007812 */ /* 0x001fca00078ec0ff */
[----:B-1----:R-:W-:Y:S01]  /*0060*/  IMAD R0, R5, 0x80, R0 ;  /* 0x0000008005007824 */ /* 0x002fe200078e0200 */
[----:B------:R-:W-:-:S04]  /*0070*/  SHF.R.S32.HI R5, RZ, 0x18, R5 ;  /* 0x00000018ff057819 */ /* 0x000fc80000011405 */
[----:B------:R-:W-:Y:S02]  /*0080*/  SHF.R.S32.HI R3, RZ, 0x1f, R0 ;  /* 0x0000001fff037819 */ /* 0x000fe40000011400 */
[----:B------:R-:W-:Y:S02]  /*0090*/  SGXT R5, R5, 0x1 ;  /* 0x000000010505781a */ /* 0x000fe40000000200 */
[-C--:B------:R-:W-:Y:S02]  /*00a0*/  LEA.HI R3, R3, R0.reuse, RZ, 0x8 ;  /* 0x0000000003037211 */ /* 0x080fe400078f40ff */
[----:B------:R-:W-:Y:S02]  /*00b0*/  LEA.HI R5, R5, R0, RZ, 0xb ;  /* 0x0000000005057211 */ /* 0x000fe400078f58ff */
[----:B------:R-:W-:Y:S02]  /*00c0*/  SHF.R.S32.HI R2, RZ, 0x8, R3 ;  /* 0x00000008ff027819 */ /* 0x000fe40000011403 */
[----:B------:R-:W-:-:S02]  /*00d0*/  LOP3.LUT R3, R3, 0xffffff00, RZ, 0xc0, !PT ;  /* 0xffffff0003037812 */ /* 0x000fc400078ec0ff */
[----:B------:R-:W-:Y:S02]  /*00e0*/  LEA.HI R4, R2, R2, RZ, 0x3 ;  /* 0x0000000202047211 */ /* 0x000fe400078f18ff */
[----:B------:R-:W-:Y:S01]  /*00f0*/  SHF.R.S32.HI R6, RZ, 0xb, R5 ;  /* 0x0000000bff067819 */ /* 0x000fe20000011405 */
[----:B------:R-:W-:Y:S01]  /*0100*/  IMAD.IADD R3, R0, 0x1, -R3 ;  /* 0x0000000100037824 */ /* 0x000fe200078e0a03 */
[----:B------:R-:W-:-:S03]  /*0110*/  LOP3.LUT R5, R4, 0x3ffff8, RZ, 0xc0, !PT ;  /* 0x003ffff804057812 */ /* 0x000fc600078ec0ff */
[----:B------:R-:W-:Y:S02]  /*0120*/  IMAD R6, R6, 0x100, R3 ;  /* 0x0000010006067824 */ /* 0x000fe400078e0203 */
[----:B------:R-:W-:-:S04]  /*0130*/  IMAD.IADD R5, R2, 0x1, -R5 ;  /* 0x0000000102057824 */ /* 0x000fc800078e0a05 */
[----:B------:R-:W-:-:S04]  /*0140*/  IMAD R2, R5, 0x400, R6 ;  /* 0x0000040005027824 */ /* 0x000fc800078e0206 */
[----:B------:R-:W-:-:S06]  /*0150*/  IMAD.WIDE R2, R2, R7, c[0x0][0x160] ;  /* 0x0000580002027625 */ /* 0x000fcc00078e0207 */
[----:B------:R-:W2:Y:S02]  /*0160*/  LDG.E.U16 R2, [R2.64] ;  /* 0x0000000402027981 */ /* 0x000ea4000c1e1500 */
[----:B--2---:R-:W-:-:S05]  /*0170*/  IMAD.U32 R4, R2, 0x10000, RZ ;  /* 0x0001000002047824 */ /* 0x004fca00078e00ff */
[----:B------:R-:W-:Y:S01]  /*0180*/  F2FP.BF16.F32.PACK_AB R3, RZ, R4 ;  /* 0x00000004ff03723e */ /* 0x000fe200000010ff */
[----:B------:R-:W-:-:S05]  /*0190*/  IMAD.WIDE R4, R0, R7, c[0x0][0x168] ;  /* 0x00005a0000047625 */ /* 0x000fca00078e0207 */
[----:B------:R-:W-:Y:S01]  /*01a0*/  STG.E.U16 [R4.64], R3 ;  /* 0x0000000304007986 */ /* 0x000fe2000c101504 */
[----:B------:R-:W-:Y:S05]  /*01b0*/  EXIT ;  /* 0x000000000000794d */ /* 0x000fea0003800000 */
.L_x_0:
[----:B------:R-:W-:-:S00]  /*01c0*/  BRA `(.L_x_0) ;  /* 0xfffffff000007947 */ /* 0x000fc0000383ffff */
[----:B------:R-:W-:-:S00]  /*01d0*/  NOP ;  /* 0x0000000000007918 */ /* 0x000fc00000000000 */
        /* <DEDUP_REMOVED lines=10> */
.L_x_1:
